	.headerflags	@"EF_CUDA_TEXMODE_UNIFIED EF_CUDA_64BIT_ADDRESS EF_CUDA_ACCELERATORS EF_CUDA_SM90 EF_CUDA_VIRTUAL_SM(EF_CUDA_SM90)"
	.elftype	@"ET_EXEC"


//--------------------- .nv.info                  --------------------------
	.section	.nv.info,"",@"SHT_CUDA_INFO"
	.align	4


	//----- nvinfo : EIATTR_REGCOUNT
	.align		4
        /*0000*/ 	.byte	0x04, 0x2f
        /*0002*/ 	.short	(.L_3 - .L_2)
	.align		4
.L_2:
        /*0004*/ 	.word	index@(triton_poi_fused_add_convolution_div_mul_sqrt_sub_view_3)
        /*0008*/ 	.word	0x00000012


	//----- nvinfo : EIATTR_MIN_STACK_SIZE
	.align		4
.L_3:
        /*000c*/ 	.byte	0x04, 0x12
        /*000e*/ 	.short	(.L_5 - .L_4)
	.align		4
.L_4:
        /*0010*/ 	.word	index@(triton_poi_fused_add_convolution_div_mul_sqrt_sub_view_3)
        /*0014*/ 	.word	0x00000000


	//----- nvinfo : EIATTR_FRAME_SIZE
	.align		4
.L_5:
        /*0018*/ 	.byte	0x04, 0x11
        /*001a*/ 	.short	(.L_7 - .L_6)
	.align		4
.L_6:
        /*001c*/ 	.word	index@(triton_poi_fused_add_convolution_div_mul_sqrt_sub_view_3)
        /*0020*/ 	.word	0x00000000


	//----- nvinfo : EIATTR_MIN_STACK_SIZE
	.align		4
.L_7:
        /*0024*/ 	.byte	0x04, 0x12
        /*0026*/ 	.short	(.L_9 - .L_8)
	.align		4
.L_8:
        /*0028*/ 	.word	index@(triton_poi_fused_add_convolution_div_mul_sqrt_sub_view_3)
        /*002c*/ 	.word	0x00000000
.L_9:


//--------------------- .nv.info.triton_poi_fused_add_convolution_div_mul_sqrt_sub_view_3 --------------------------
	.section	.nv.info.triton_poi_fused_add_convolution_div_mul_sqrt_sub_view_3,"",@"SHT_CUDA_INFO"
	.sectionflags	@""
	.align	4


	//----- nvinfo : EIATTR_CUDA_API_VERSION
	.align		4
        /*0000*/ 	.byte	0x04, 0x37
        /*0002*/ 	.short	(.L_11 - .L_10)
.L_10:
        /*0004*/ 	.word	0x0000007c


	//----- nvinfo : EIATTR_KPARAM_INFO
	.align		4
.L_11:
        /*0008*/ 	.byte	0x04, 0x17
        /*000a*/ 	.short	(.L_13 - .L_12)
.L_12:
        /*000c*/ 	.word	0x00000000
        /*0010*/ 	.short	0x0005
        /*0012*/ 	.short	0x0028
        /*0014*/ 	.byte	0x00, 0xf0, 0x11, 0x00


	//----- nvinfo : EIATTR_KPARAM_INFO
	.align		4
.L_13:
        /*0018*/ 	.byte	0x04, 0x17
        /*001a*/ 	.short	(.L_15 - .L_14)
.L_14:
        /*001c*/ 	.word	0x00000000
        /*0020*/ 	.short	0x0004
        /*0022*/ 	.short	0x0020
        /*0024*/ 	.byte	0x00, 0xf4, 0x21, 0x00


	//----- nvinfo : EIATTR_KPARAM_INFO
	.align		4
.L_15:
        /*0028*/ 	.byte	0x04, 0x17
        /*002a*/ 	.short	(.L_17 - .L_16)
.L_16:
        /*002c*/ 	.word	0x00000000
        /*0030*/ 	.short	0x0003
        /*0032*/ 	.short	0x0018
        /*0034*/ 	.byte	0x00, 0xf4, 0x21, 0x00


	//----- nvinfo : EIATTR_KPARAM_INFO
	.align		4
.L_17:
        /*0038*/ 	.byte	0x04, 0x17
        /*003a*/ 	.short	(.L_19 - .L_18)
.L_18:
        /*003c*/ 	.word	0x00000000
        /*0040*/ 	.short	0x0002
        /*0042*/ 	.short	0x0010
        /*0044*/ 	.byte	0x00, 0xf4, 0x21, 0x00


	//----- nvinfo : EIATTR_KPARAM_INFO
	.align		4
.L_19:
        /*0048*/ 	.byte	0x04, 0x17
        /*004a*/ 	.short	(.L_21 - .L_20)
.L_20:
        /*004c*/ 	.word	0x00000000
        /*0050*/ 	.short	0x0001
        /*0052*/ 	.short	0x0008
        /*0054*/ 	.byte	0x00, 0xf4, 0x21, 0x00


	//----- nvinfo : EIATTR_KPARAM_INFO
	.align		4
.L_21:
        /*0058*/ 	.byte	0x04, 0x17
        /*005a*/ 	.short	(.L_23 - .L_22)
.L_22:
        /*005c*/ 	.word	0x00000000
        /*0060*/ 	.short	0x0000
        /*0062*/ 	.short	0x0000
        /*0064*/ 	.byte	0x00, 0xf4, 0x21, 0x00


	//----- nvinfo : EIATTR_SPARSE_MMA_MASK
	.align		4
.L_23:
        /*0068*/ 	.byte	0x03, 0x50
        /*006a*/ 	.short	0x0000


	//----- nvinfo : EIATTR_MAXREG_COUNT
	.align		4
        /*006c*/ 	.byte	0x03, 0x1b
        /*006e*/ 	.short	0x00ff


	//----- nvinfo : EIATTR_EXIT_INSTR_OFFSETS
	.align		4
        /*0070*/ 	.byte	0x04, 0x1c
        /*0072*/ 	.short	(.L_25 - .L_24)


	//   ....[0]....
.L_24:
        /*0074*/ 	.word	0x00000270


	//   ....[1]....
        /*0078*/ 	.word	0x00000290


	//----- nvinfo : EIATTR_REQNTID
	.align		4
.L_25:
        /*007c*/ 	.byte	0x04, 0x10
        /*007e*/ 	.short	(.L_27 - .L_26)
.L_26:
        /*0080*/ 	.word	0x00000020
        /*0084*/ 	.word	0x00000001
        /*0088*/ 	.word	0x00000001


	//----- nvinfo : EIATTR_CBANK_PARAM_SIZE
	.align		4
.L_27:
        /*008c*/ 	.byte	0x03, 0x19
        /*008e*/ 	.short	0x002c


	//----- nvinfo : EIATTR_PARAM_CBANK
	.align		4
        /*0090*/ 	.byte	0x04, 0x0a
        /*0092*/ 	.short	(.L_29 - .L_28)
	.align		4
.L_28:
        /*0094*/ 	.word	index@(.nv.constant0.triton_poi_fused_add_convolution_div_mul_sqrt_sub_view_3)
        /*0098*/ 	.short	0x0210
        /*009a*/ 	.short	0x002c


	//----- nvinfo : EIATTR_SW_WAR
	.align		4
.L_29:
        /*009c*/ 	.byte	0x04, 0x36
        /*009e*/ 	.short	(.L_31 - .L_30)
.L_30:
        /*00a0*/ 	.word	0x00000008
.L_31:


//--------------------- .nv.callgraph             --------------------------
	.section	.nv.callgraph,"",@"SHT_CUDA_CALLGRAPH"
	.align	4
	.sectionentsize	8
	.align		4
        /*0000*/ 	.word	0x00000000
	.align		4
        /*0004*/ 	.word	0xffffffff
	.align		4
        /*0008*/ 	.word	0x00000000
	.align		4
        /*000c*/ 	.word	0xfffffffe
	.align		4
        /*0010*/ 	.word	0x00000000
	.align		4
        /*0014*/ 	.word	0xfffffffd
	.align		4
        /*0018*/ 	.word	0x00000000
	.align		4
        /*001c*/ 	.word	0xfffffffc


//--------------------- .nv.constant4             --------------------------
	.section	.nv.constant4,"a",@progbits
	.align	8
	.align		8
.nv.constant4:
        /*0000*/ 	.dword	_$_str
	.align		8
        /*0008*/ 	.dword	_$_str_$_2


//--------------------- .text.triton_poi_fused_add_convolution_div_mul_sqrt_sub_view_3 --------------------------
	.section	.text.triton_poi_fused_add_convolution_div_mul_sqrt_sub_view_3,"ax",@progbits
	.align	128
        .global         triton_poi_fused_add_convolution_div_mul_sqrt_sub_view_3
        .type           triton_poi_fused_add_convolution_div_mul_sqrt_sub_view_3,@function
        .size           triton_poi_fused_add_convolution_div_mul_sqrt_sub_view_3,(.L_x_1 - triton_poi_fused_add_convolution_div_mul_sqrt_sub_view_3)
        .other          triton_poi_fused_add_convolution_div_mul_sqrt_sub_view_3,@"STO_CUDA_ENTRY STV_DEFAULT"
triton_poi_fused_add_convolution_div_mul_sqrt_sub_view_3:
.text.triton_poi_fused_add_convolution_div_mul_sqrt_sub_view_3:
[----:B------:R-:W0:Y:S01]  /*0000*/  LDC R1, c[0x0][0x28] ;  /* 0x00000a00ff017b82 */ /* 0x000e220000000800 */
[----:B------:R-:W1:Y:S07]  /*0010*/  S2R R12, SR_TID.X ;  /* 0x00000000000c7919 */ /* 0x000e6e0000002100 */
[----:B------:R-:W2:Y:S01]  /*0020*/  LDC.64 R8, c[0x0][0x228] ;  /* 0x00008a00ff087b82 */ /* 0x000ea20000000a00 */
[----:B------:R-:W-:Y:S01]  /*0030*/  HFMA2.MMA R10, -RZ, RZ, 0, 0 ;  /* 0x00000000ff0a7435 */ /* 0x000fe200000001ff */
[----:B------:R-:W-:Y:S01]  /*0040*/  ULDC.64 UR4, c[0x0][0x208] ;  /* 0x0000820000047ab9 */ /* 0x000fe20000000a00 */
[----:B------:R-:W3:Y:S05]  /*0050*/  S2R R11, SR_CTAID.X ;  /* 0x00000000000b7919 */ /* 0x000eea0000002500 */
[----:B------:R-:W4:Y:S08]  /*0060*/  LDC.64 R6, c[0x0][0x220] ;  /* 0x00008800ff067b82 */ /* 0x000f300000000a00 */
[----:B------:R-:W5:Y:S08]  /*0070*/  LDC.64 R2, c[0x0][0x210] ;  /* 0x00008400ff027b82 */ /* 0x000f700000000a00 */
[----:B------:R-:W5:Y:S01]  /*0080*/  LDC.64 R4, c[0x0][0x218] ;  /* 0x00008600ff047b82 */ /* 0x000f620000000a00 */
[----:B-1----:R-:W-:-:S04]  /*0090*/  LOP3.LUT R0, R12, 0x3, RZ, 0xc0, !PT ;  /* 0x000000030c007812 */ /* 0x002fc800078ec0ff */
[----:B---3--:R-:W-:-:S04]  /*00a0*/  LEA R11, R11, R0, 0x2 ;  /* 0x000000000b0b7211 */ /* 0x008fc800078e10ff */
[C---:B------:R-:W-:Y:S01]  /*00b0*/  ISETP.GE.AND P0, PT, R11.reuse, 0x4, PT ;  /* 0x000000040b00780c */ /* 0x040fe20003f06270 */
[----:B--2---:R-:W-:-:S12]  /*00c0*/  IMAD.WIDE R8, R11, 0x4, R8 ;  /* 0x000000040b087825 */ /* 0x004fd800078e0208 */
[----:B------:R-:W2:Y:S01]  /*00d0*/  @!P0 LDG.E R10, desc[UR4][R8.64] ;  /* 0x00000004080a8981 */ /* 0x000ea2000c1e1900 */
[----:B------:R-:W-:Y:S01]  /*00e0*/  MOV R15, RZ ;  /* 0x000000ff000f7202 */ /* 0x000fe20000000f00 */
[----:B----4-:R-:W-:-:S05]  /*00f0*/  IMAD.WIDE R6, R11, 0x4, R6 ;  /* 0x000000040b067825 */ /* 0x010fca00078e0206 */
[----:B------:R1:W3:Y:S01]  /*0100*/  @!P0 LDG.E R15, desc[UR4][R6.64] ;  /* 0x00000004060f8981 */ /* 0x0002e2000c1e1900 */
[----:B------:R-:W-:Y:S01]  /*0110*/  HFMA2.MMA R0, -RZ, RZ, 0, 0 ;  /* 0x00000000ff007435 */ /* 0x000fe200000001ff */
[----:B------:R-:W-:Y:S01]  /*0120*/  MOV R13, RZ ;  /* 0x000000ff000d7202 */ /* 0x000fe20000000f00 */
[----:B-----5:R-:W-:-:S04]  /*0130*/  IMAD.WIDE R2, R11, 0x4, R2 ;  /* 0x000000040b027825 */ /* 0x020fc800078e0202 */
[----:B0-----:R-:W-:Y:S01]  /*0140*/  IMAD.WIDE R4, R11, 0x4, R4 ;  /* 0x000000040b047825 */ /* 0x001fe200078e0204 */
[----:B-1----:R-:W0:Y:S03]  /*0150*/  LDC.64 R6, c[0x0][0x230] ;  /* 0x00008c00ff067b82 */ /* 0x002e260000000a00 */
[----:B------:R1:W4:Y:S04]  /*0160*/  @!P0 LDG.E R0, desc[UR4][R2.64] ;  /* 0x0000000402008981 */ /* 0x000328000c1e1900 */
[----:B------:R5:W4:Y:S01]  /*0170*/  @!P0 LDG.E R13, desc[UR4][R4.64] ;  /* 0x00000004040d8981 */ /* 0x000b22000c1e1900 */
[----:B--2---:R-:W-:-:S04]  /*0180*/  FADD R10, R10, 9.9999997473787516356e-06 ;  /* 0x3727c5ac0a0a7421 */ /* 0x004fc80000000000 */
[----:B------:R-:W2:Y:S02]  /*0190*/  MUFU.SQRT R8, R10 ;  /* 0x0000000a00087308 */ /* 0x000ea40000002000 */
[C---:B--2---:R-:W-:Y:S02]  /*01a0*/  FSETP.GT.AND P0, PT, R8.reuse, 8.50705917302346158658e+37, PT ;  /* 0x7e8000000800780b */ /* 0x044fe40003f04000 */
[----:B------:R-:W-:-:S11]  /*01b0*/  FSETP.GEU.AND P1, PT, R8, 1.175494350822287508e-38, PT ;  /* 0x008000000800780b */ /* 0x000fd60003f2e000 */
[----:B------:R-:W-:Y:S01]  /*01c0*/  @P0 FMUL R8, R8, 0.25 ;  /* 0x3e80000008080820 */ /* 0x000fe20000400000 */
[----:B---3--:R-:W-:Y:S01]  /*01d0*/  @P0 FMUL R15, R15, 0.25 ;  /* 0x3e8000000f0f0820 */ /* 0x008fe20000400000 */
[----:B------:R-:W-:Y:S02]  /*01e0*/  LOP3.LUT P0, RZ, R12, 0x1c, RZ, 0xc0, !PT ;  /* 0x0000001c0cff7812 */ /* 0x000fe4000780c0ff */
[----:B------:R-:W-:Y:S01]  /*01f0*/  @!P1 FMUL R8, R8, 16777216 ;  /* 0x4b80000008089820 */ /* 0x000fe20000400000 */
[----:B------:R-:W-:Y:S01]  /*0200*/  @!P1 FMUL R15, R15, 16777216 ;  /* 0x4b8000000f0f9820 */ /* 0x000fe20000400000 */
[----:B------:R-:W-:-:S04]  /*0210*/  ISETP.LT.AND P0, PT, R11, 0x4, !P0 ;  /* 0x000000040b00780c */ /* 0x000fc80004701270 */
[----:B------:R-:W1:Y:S02]  /*0220*/  MUFU.RCP R8, R8 ;  /* 0x0000000800087308 */ /* 0x000e640000001000 */
[----:B-1----:R-:W-:-:S05]  /*0230*/  FMUL R2, R8, R15 ;  /* 0x0000000f08027220 */ /* 0x002fca0000400000 */
[----:B-----5:R-:W-:Y:S01]  /*0240*/  LOP3.LUT R5, R2, 0x80000000, RZ, 0x3c, !PT ;  /* 0x8000000002057812 */ /* 0x020fe200078e3cff */
[----:B0-----:R-:W-:-:S04]  /*0250*/  IMAD.WIDE R2, R11, 0x4, R6 ;  /* 0x000000040b027825 */ /* 0x001fc800078e0206 */
[----:B----4-:R-:W-:Y:S01]  /*0260*/  FFMA R5, R5, R13, R0 ;  /* 0x0000000d05057223 */ /* 0x010fe20000000000 */
[----:B------:R-:W-:Y:S06]  /*0270*/  @!P0 EXIT ;  /* 0x000000000000894d */ /* 0x000fec0003800000 */
[----:B------:R-:W-:Y:S01]  /*0280*/  STG.E desc[UR4][R2.64], R5 ;  /* 0x0000000502007986 */ /* 0x000fe2000c101904 */
[----:B------:R-:W-:Y:S05]  /*0290*/  EXIT ;  /* 0x000000000000794d */ /* 0x000fea0003800000 */
.L_x_0:
[----:B------:R-:W-:-:S00]  /*02a0*/  BRA `(.L_x_0) ;  /* 0xfffffffc00fc7947 */ /* 0x000fc0000383ffff */
[----:B------:R-:W-:-:S00]  /*02b0*/  NOP ;  /* 0x0000000000007918 */ /* 0x000fc00000000000 */
        /* <DEDUP_REMOVED lines=12> */
.L_x_1:


//--------------------- .nv.global.init           --------------------------
	.section	.nv.global.init,"aw",@progbits
.nv.global.init:
	.type		_$_str,@object
	.size		_$_str,(_$_str_$_2 - _$_str)
_$_str:
        /*0000*/ 	.byte	0x5f, 0x5f, 0x43, 0x55, 0x44, 0x41, 0x5f, 0x46, 0x54, 0x5a, 0x00
	.type		_$_str_$_2,@object
	.size		_$_str_$_2,(.L_1 - _$_str_$_2)
_$_str_$_2:
        /*000b*/ 	.byte	0x5f, 0x5f, 0x43, 0x55, 0x44, 0x41, 0x5f, 0x50, 0x52, 0x45, 0x43, 0x5f, 0x53, 0x51, 0x52, 0x54
        /*001b*/ 	.byte	0x00
.L_1:


//--------------------- .nv.constant0.triton_poi_fused_add_convolution_div_mul_sqrt_sub_view_3 --------------------------
	.section	.nv.constant0.triton_poi_fused_add_convolution_div_mul_sqrt_sub_view_3,"a",@progbits
	.sectionflags	@""
	.align	4
.nv.constant0.triton_poi_fused_add_convolution_div_mul_sqrt_sub_view_3:
	.zero		572
